	.headerflags	@"EF_CUDA_TEXMODE_UNIFIED EF_CUDA_64BIT_ADDRESS EF_CUDA_ACCELERATORS EF_CUDA_SM90 EF_CUDA_VIRTUAL_SM(EF_CUDA_SM90)"
	.elftype	@"ET_EXEC"


//--------------------- .nv.info                  --------------------------
	.section	.nv.info,"",@"SHT_CUDA_INFO"
	.align	4


	//----- nvinfo : EIATTR_REGCOUNT
	.align		4
        /*0000*/ 	.byte	0x04, 0x2f
        /*0002*/ 	.short	(.L_1 - .L_0)
	.align		4
.L_0:
        /*0004*/ 	.word	index@(triton_poi_fused_relu_threshold_backward_7)
        /*0008*/ 	.word	0x00000028


	//----- nvinfo : EIATTR_MIN_STACK_SIZE
	.align		4
.L_1:
        /*000c*/ 	.byte	0x04, 0x12
        /*000e*/ 	.short	(.L_3 - .L_2)
	.align		4
.L_2:
        /*0010*/ 	.word	index@(triton_poi_fused_relu_threshold_backward_7)
        /*0014*/ 	.word	0x00000000


	//----- nvinfo : EIATTR_FRAME_SIZE
	.align		4
.L_3:
        /*0018*/ 	.byte	0x04, 0x11
        /*001a*/ 	.short	(.L_5 - .L_4)
	.align		4
.L_4:
        /*001c*/ 	.word	index@(triton_poi_fused_relu_threshold_backward_7)
        /*0020*/ 	.word	0x00000000


	//----- nvinfo : EIATTR_MIN_STACK_SIZE
	.align		4
.L_5:
        /*0024*/ 	.byte	0x04, 0x12
        /*0026*/ 	.short	(.L_7 - .L_6)
	.align		4
.L_6:
        /*0028*/ 	.word	index@(triton_poi_fused_relu_threshold_backward_7)
        /*002c*/ 	.word	0x00000000
.L_7:


//--------------------- .nv.info.triton_poi_fused_relu_threshold_backward_7 --------------------------
	.section	.nv.info.triton_poi_fused_relu_threshold_backward_7,"",@"SHT_CUDA_INFO"
	.sectionflags	@""
	.align	4


	//----- nvinfo : EIATTR_CUDA_API_VERSION
	.align		4
        /*0000*/ 	.byte	0x04, 0x37
        /*0002*/ 	.short	(.L_9 - .L_8)
.L_8:
        /*0004*/ 	.word	0x0000007c


	//----- nvinfo : EIATTR_KPARAM_INFO
	.align		4
.L_9:
        /*0008*/ 	.byte	0x04, 0x17
        /*000a*/ 	.short	(.L_11 - .L_10)
.L_10:
        /*000c*/ 	.word	0x00000000
        /*0010*/ 	.short	0x0004
        /*0012*/ 	.short	0x001c
        /*0014*/ 	.byte	0x00, 0xf0, 0x11, 0x00


	//----- nvinfo : EIATTR_KPARAM_INFO
	.align		4
.L_11:
        /*0018*/ 	.byte	0x04, 0x17
        /*001a*/ 	.short	(.L_13 - .L_12)
.L_12:
        /*001c*/ 	.word	0x00000000
        /*0020*/ 	.short	0x0003
        /*0022*/ 	.short	0x0018
        /*0024*/ 	.byte	0x00, 0xf0, 0x11, 0x00


	//----- nvinfo : EIATTR_KPARAM_INFO
	.align		4
.L_13:
        /*0028*/ 	.byte	0x04, 0x17
        /*002a*/ 	.short	(.L_15 - .L_14)
.L_14:
        /*002c*/ 	.word	0x00000000
        /*0030*/ 	.short	0x0002
        /*0032*/ 	.short	0x0010
        /*0034*/ 	.byte	0x00, 0xf4, 0x21, 0x00


	//----- nvinfo : EIATTR_KPARAM_INFO
	.align		4
.L_15:
        /*0038*/ 	.byte	0x04, 0x17
        /*003a*/ 	.short	(.L_17 - .L_16)
.L_16:
        /*003c*/ 	.word	0x00000000
        /*0040*/ 	.short	0x0001
        /*0042*/ 	.short	0x0008
        /*0044*/ 	.byte	0x00, 0xf4, 0x21, 0x00


	//----- nvinfo : EIATTR_KPARAM_INFO
	.align		4
.L_17:
        /*0048*/ 	.byte	0x04, 0x17
        /*004a*/ 	.short	(.L_19 - .L_18)
.L_18:
        /*004c*/ 	.word	0x00000000
        /*0050*/ 	.short	0x0000
        /*0052*/ 	.short	0x0000
        /*0054*/ 	.byte	0x00, 0xf4, 0x21, 0x00


	//----- nvinfo : EIATTR_SPARSE_MMA_MASK
	.align		4
.L_19:
        /*0058*/ 	.byte	0x03, 0x50
        /*005a*/ 	.short	0x0000


	//----- nvinfo : EIATTR_MAXREG_COUNT
	.align		4
        /*005c*/ 	.byte	0x03, 0x1b
        /*005e*/ 	.short	0x00ff


	//----- nvinfo : EIATTR_EXIT_INSTR_OFFSETS
	.align		4
        /*0060*/ 	.byte	0x04, 0x1c
        /*0062*/ 	.short	(.L_21 - .L_20)


	//   ....[0]....
.L_20:
        /*0064*/ 	.word	0x00000c40


	//----- nvinfo : EIATTR_REQNTID
	.align		4
.L_21:
        /*0068*/ 	.byte	0x04, 0x10
        /*006a*/ 	.short	(.L_23 - .L_22)
.L_22:
        /*006c*/ 	.word	0x00000100
        /*0070*/ 	.word	0x00000001
        /*0074*/ 	.word	0x00000001


	//----- nvinfo : EIATTR_CBANK_PARAM_SIZE
	.align		4
.L_23:
        /*0078*/ 	.byte	0x03, 0x19
        /*007a*/ 	.short	0x0020


	//----- nvinfo : EIATTR_PARAM_CBANK
	.align		4
        /*007c*/ 	.byte	0x04, 0x0a
        /*007e*/ 	.short	(.L_25 - .L_24)
	.align		4
.L_24:
        /*0080*/ 	.word	index@(.nv.constant0.triton_poi_fused_relu_threshold_backward_7)
        /*0084*/ 	.short	0x0210
        /*0086*/ 	.short	0x0020


	//----- nvinfo : EIATTR_SW_WAR
	.align		4
.L_25:
        /*0088*/ 	.byte	0x04, 0x36
        /*008a*/ 	.short	(.L_27 - .L_26)
.L_26:
        /*008c*/ 	.word	0x00000008
.L_27:


//--------------------- .nv.callgraph             --------------------------
	.section	.nv.callgraph,"",@"SHT_CUDA_CALLGRAPH"
	.align	4
	.sectionentsize	8
	.align		4
        /*0000*/ 	.word	0x00000000
	.align		4
        /*0004*/ 	.word	0xffffffff
	.align		4
        /*0008*/ 	.word	0x00000000
	.align		4
        /*000c*/ 	.word	0xfffffffe
	.align		4
        /*0010*/ 	.word	0x00000000
	.align		4
        /*0014*/ 	.word	0xfffffffd
	.align		4
        /*0018*/ 	.word	0x00000000
	.align		4
        /*001c*/ 	.word	0xfffffffc


//--------------------- .text.triton_poi_fused_relu_threshold_backward_7 --------------------------
	.section	.text.triton_poi_fused_relu_threshold_backward_7,"ax",@progbits
	.sectionflags	@"SHF_BARRIERS=1"
	.align	128
        .global         triton_poi_fused_relu_threshold_backward_7
        .type           triton_poi_fused_relu_threshold_backward_7,@function
        .size           triton_poi_fused_relu_threshold_backward_7,(.L_x_1 - triton_poi_fused_relu_threshold_backward_7)
        .other          triton_poi_fused_relu_threshold_backward_7,@"STO_CUDA_ENTRY STV_DEFAULT"
triton_poi_fused_relu_threshold_backward_7:
.text.triton_poi_fused_relu_threshold_backward_7:
[----:B------:R-:W-:Y:S01]  /*0000*/  LDC R1, c[0x0][0x28] ;  /* 0x00000a00ff017b82 */ /* 0x000fe20000000800 */
[----:B------:R-:W1:Y:S07]  /*0010*/  S2R R22, SR_CTAID.Y ;  /* 0x0000000000167919 */ /* 0x000e6e0000002600 */
[----:B------:R-:W2:Y:S01]  /*0020*/  LDC.64 R8, c[0x0][0x210] ;  /* 0x00008400ff087b82 */ /* 0x000ea20000000a00 */
[----:B------:R-:W-:Y:S01]  /*0030*/  ULDC.64 UR6, c[0x0][0x208] ;  /* 0x0000820000067ab9 */ /* 0x000fe20000000a00 */
[----:B------:R-:W3:Y:S01]  /*0040*/  S2R R0, SR_CTAID.X ;  /* 0x0000000000007919 */ /* 0x000ee20000002500 */
[----:B------:R-:W3:Y:S05]  /*0050*/  S2R R23, SR_TID.X ;  /* 0x0000000000177919 */ /* 0x000eea0000002100 */
[----:B------:R-:W4:Y:S01]  /*0060*/  S2UR UR5, SR_CgaCtaId ;  /* 0x00000000000579c3 */ /* 0x000f220000008800 */
[----:B------:R-:W-:-:S07]  /*0070*/  UMOV UR4, 0x400 ;  /* 0x0000040000047882 */ /* 0x000fce0000000000 */
[----:B------:R-:W5:Y:S01]  /*0080*/  LDC.64 R30, c[0x0][0x218] ;  /* 0x00008600ff1e7b82 */ /* 0x000f620000000a00 */
[----:B-1----:R-:W-:Y:S01]  /*0090*/  SHF.R.S32.HI R5, RZ, 0x1b, R22 ;  /* 0x0000001bff057819 */ /* 0x002fe20000011416 */
[----:B------:R-:W-:-:S03]  /*00a0*/  IMAD.SHL.U32 R22, R22, 0x10, RZ ;  /* 0x0000001016167824 */ /* 0x000fc600078e00ff */
[----:B------:R-:W-:Y:S01]  /*00b0*/  SGXT R5, R5, 0x1 ;  /* 0x000000010505781a */ /* 0x000fe20000000200 */
[C---:B------:R-:W-:Y:S02]  /*00c0*/  VIADD R20, R22.reuse, 0x4 ;  /* 0x0000000416147836 */ /* 0x040fe40000000000 */
[----:B------:R-:W-:Y:S01]  /*00d0*/  VIADD R21, R22, 0x8 ;  /* 0x0000000816157836 */ /* 0x000fe20000000000 */
[----:B------:R-:W-:Y:S02]  /*00e0*/  LEA.HI R2, R5, R22, RZ, 0xb ;  /* 0x0000001605027211 */ /* 0x000fe400078f58ff */
[----:B---3--:R-:W-:-:S03]  /*00f0*/  PRMT R4, R23, 0x6540, R0 ;  /* 0x0000654017047816 */ /* 0x008fc60000000000 */
[----:B------:R-:W-:-:S05]  /*0100*/  IMAD.SHL.U32 R3, R2, 0x1000, RZ ;  /* 0x0000100002037824 */ /* 0x000fca00078e00ff */
[----:B------:R-:W-:Y:S02]  /*0110*/  LOP3.LUT R7, R3, 0xff800000, RZ, 0xc0, !PT ;  /* 0xff80000003077812 */ /* 0x000fe400078ec0ff */
[----:B------:R-:W-:-:S03]  /*0120*/  LOP3.LUT R3, R2, 0xfffff800, RZ, 0xc0, !PT ;  /* 0xfffff80002037812 */ /* 0x000fc600078ec0ff */
[----:B------:R-:W-:-:S05]  /*0130*/  IMAD R4, R4, 0x800, R7 ;  /* 0x0000080004047824 */ /* 0x000fca00078e0207 */
[----:B------:R-:W-:Y:S02]  /*0140*/  IADD3 R2, R4, R22, -R3 ;  /* 0x0000001604027210 */ /* 0x000fe40007ffe803 */
[C---:B------:R-:W-:Y:S02]  /*0150*/  LEA.HI R3, R5.reuse, R20, RZ, 0xb ;  /* 0x0000001405037211 */ /* 0x040fe400078f58ff */
[----:B------:R-:W-:Y:S01]  /*0160*/  LEA.HI R6, R5, R21, RZ, 0xb ;  /* 0x0000001505067211 */ /* 0x000fe200078f58ff */
[----:B--2---:R-:W-:Y:S01]  /*0170*/  IMAD.WIDE R16, R2, 0x4, R8 ;  /* 0x0000000402107825 */ /* 0x004fe200078e0208 */
[----:B------:R-:W-:-:S04]  /*0180*/  LOP3.LUT R3, R3, 0xfffff800, RZ, 0xc0, !PT ;  /* 0xfffff80003037812 */ /* 0x000fc800078ec0ff */
[----:B------:R-:W-:Y:S01]  /*0190*/  IADD3 R13, R4, R20, -R3 ;  /* 0x00000014040d7210 */ /* 0x000fe20007ffe803 */
[----:B------:R-:W-:Y:S01]  /*01a0*/  VIADD R3, R22, 0xc ;  /* 0x0000000c16037836 */ /* 0x000fe20000000000 */
[----:B------:R-:W-:Y:S01]  /*01b0*/  LOP3.LUT R6, R6, 0xfffff800, RZ, 0xc0, !PT ;  /* 0xfffff80006067812 */ /* 0x000fe200078ec0ff */
[----:B------:R-:W2:Y:S02]  /*01c0*/  LDG.E.EL.128 R16, desc[UR6][R16.64] ;  /* 0x0000000610107981 */ /* 0x000ea4000c2e1d00 */
[----:B------:R-:W-:Y:S01]  /*01d0*/  IMAD.WIDE R12, R13, 0x4, R8 ;  /* 0x000000040d0c7825 */ /* 0x000fe200078e0208 */
[----:B------:R-:W-:Y:S02]  /*01e0*/  LEA.HI R5, R5, R3, RZ, 0xb ;  /* 0x0000000305057211 */ /* 0x000fe400078f58ff */
[C---:B------:R-:W-:Y:S02]  /*01f0*/  IADD3 R7, R4.reuse, R21, -R6 ;  /* 0x0000001504077210 */ /* 0x040fe40007ffe806 */
[----:B------:R-:W-:Y:S01]  /*0200*/  LOP3.LUT R5, R5, 0xfffff800, RZ, 0xc0, !PT ;  /* 0xfffff80005057812 */ /* 0x000fe200078ec0ff */
[----:B------:R-:W3:Y:S02]  /*0210*/  LDG.E.EL.128 R12, desc[UR6][R12.64] ;  /* 0x000000060c0c7981 */ /* 0x000ee4000c2e1d00 */
[----:B------:R-:W-:Y:S01]  /*0220*/  IMAD.WIDE R6, R7, 0x4, R8 ;  /* 0x0000000407067825 */ /* 0x000fe200078e0208 */
[----:B------:R-:W-:-:S05]  /*0230*/  IADD3 R11, R4, R3, -R5 ;  /* 0x00000003040b7210 */ /* 0x000fca0007ffe805 */
[----:B------:R-:W-:Y:S01]  /*0240*/  IMAD.WIDE R8, R11, 0x4, R8 ;  /* 0x000000040b087825 */ /* 0x000fe200078e0208 */
[----:B------:R-:W3:Y:S05]  /*0250*/  LDG.E.EL.128 R4, desc[UR6][R6.64] ;  /* 0x0000000606047981 */ /* 0x000eea000c2e1d00 */
[----:B------:R-:W3:Y:S01]  /*0260*/  LDG.E.EL.128 R8, desc[UR6][R8.64] ;  /* 0x0000000608087981 */ /* 0x000ee2000c2e1d00 */
[----:B------:R-:W-:Y:S01]  /*0270*/  SHF.R.U32.HI R25, RZ, 0x6, R23 ;  /* 0x00000006ff197819 */ /* 0x000fe20000011617 */
[----:B----4-:R-:W-:-:S03]  /*0280*/  UPRMT UR4, UR5, 0x654, UR4 ;  /* 0x0000065405047896 */ /* 0x010fc60008000004 */
[----:B------:R-:W-:-:S04]  /*0290*/  SGXT.U32 R25, R25, 0x2 ;  /* 0x000000021919781a */ /* 0x000fc80000000000 */
[-C--:B------:R-:W-:Y:S01]  /*02a0*/  LOP3.LUT R26, R22, R25.reuse, RZ, 0xfc, !PT ;  /* 0x00000019161a7212 */ /* 0x080fe200078efcff */
[----:B------:R-:W-:Y:S01]  /*02b0*/  IMAD.SHL.U32 R22, R23, 0x4, RZ ;  /* 0x0000000417167824 */ /* 0x000fe200078e00ff */
[-C--:B------:R-:W-:Y:S02]  /*02c0*/  LOP3.LUT R24, R20, R25.reuse, RZ, 0xfc, !PT ;  /* 0x0000001914187212 */ /* 0x080fe400078efcff */
[-C--:B------:R-:W-:Y:S02]  /*02d0*/  LOP3.LUT R21, R21, R25.reuse, RZ, 0xfc, !PT ;  /* 0x0000001915157212 */ /* 0x080fe400078efcff */
[----:B------:R-:W-:Y:S02]  /*02e0*/  LOP3.LUT R25, R3, R25, RZ, 0xfc, !PT ;  /* 0x0000001903197212 */ /* 0x000fe400078efcff */
[----:B------:R-:W-:-:S04]  /*02f0*/  LOP3.LUT R3, R22, 0xfc, RZ, 0xc0, !PT ;  /* 0x000000fc16037812 */ /* 0x000fc800078ec0ff */
[----:B------:R-:W-:-:S05]  /*0300*/  PRMT R27, R3, 0x6540, R0 ;  /* 0x00006540031b7816 */ /* 0x000fca0000000000 */
[--C-:B------:R-:W-:Y:S01]  /*0310*/  IMAD R20, R26, 0x1000, R27.reuse ;  /* 0x000010001a147824 */ /* 0x100fe200078e021b */
[----:B------:R-:W-:Y:S01]  /*0320*/  LOP3.LUT R26, R23, 0xff, RZ, 0xc0, !PT ;  /* 0x000000ff171a7812 */ /* 0x000fe200078ec0ff */
[----:B------:R-:W-:Y:S01]  /*0330*/  IMAD R0, R21, 0x1000, R27 ;  /* 0x0000100015007824 */ /* 0x000fe200078e021b */
[----:B------:R-:W-:Y:S01]  /*0340*/  SHF.R.U32.HI R23, RZ, 0x4, R23 ;  /* 0x00000004ff177819 */ /* 0x000fe20000011617 */
[--C-:B------:R-:W-:Y:S01]  /*0350*/  IMAD R3, R24, 0x1000, R27.reuse ;  /* 0x0000100018037824 */ /* 0x100fe200078e021b */
[----:B------:R-:W-:Y:S01]  /*0360*/  LEA R24, R26, UR4, 0x2 ;  /* 0x000000041a187c11 */ /* 0x000fe2000f8e10ff */
[----:B------:R-:W-:Y:S01]  /*0370*/  IMAD R21, R25, 0x1000, R27 ;  /* 0x0000100019157824 */ /* 0x000fe200078e021b */
[----:B------:R-:W-:Y:S01]  /*0380*/  LOP3.LUT R23, R23, 0xc, RZ, 0xc0, !PT ;  /* 0x0000000c17177812 */ /* 0x000fe200078ec0ff */
[----:B-----5:R-:W-:-:S04]  /*0390*/  IMAD.WIDE R36, R20, 0x4, R30 ;  /* 0x0000000414247825 */ /* 0x020fc800078e021e */
[----:B------:R-:W-:Y:S02]  /*03a0*/  VIADD R23, R23, UR4 ;  /* 0x0000000417177c36 */ /* 0x000fe40008000000 */
[----:B------:R-:W-:-:S04]  /*03b0*/  IMAD.WIDE R32, R3, 0x4, R30 ;  /* 0x0000000403207825 */ /* 0x000fc800078e021e */
[----:B------:R-:W-:-:S04]  /*03c0*/  IMAD.WIDE R34, R0, 0x4, R30 ;  /* 0x0000000400227825 */ /* 0x000fc800078e021e */
[----:B------:R-:W-:Y:S01]  /*03d0*/  IMAD.WIDE R30, R21, 0x4, R30 ;  /* 0x00000004151e7825 */ /* 0x000fe200078e021e */
[----:B--2---:R-:W-:Y:S02]  /*03e0*/  FSETP.GEU.AND P0, PT, R16, RZ, PT ;  /* 0x000000ff1000720b */ /* 0x004fe40003f0e000 */
[C---:B------:R-:W-:Y:S02]  /*03f0*/  FSETP.GEU.AND P1, PT, R17.reuse, RZ, PT ;  /* 0x000000ff1100720b */ /* 0x040fe40003f2e000 */
[----:B------:R-:W-:Y:S02]  /*0400*/  FSETP.GEU.AND P2, PT, R18, RZ, PT ;  /* 0x000000ff1200720b */ /* 0x000fe40003f4e000 */
[----:B------:R-:W-:Y:S02]  /*0410*/  FSEL R25, R16, RZ, P0 ;  /* 0x000000ff10197208 */ /* 0x000fe40000000000 */
[----:B------:R-:W-:Y:S02]  /*0420*/  FSEL R29, R17, RZ, P1 ;  /* 0x000000ff111d7208 */ /* 0x000fe40000800000 */
[----:B---3--:R-:W-:Y:S01]  /*0430*/  FSETP.GEU.AND P1, PT, R13, RZ, PT ;  /* 0x000000ff0d00720b */ /* 0x008fe20003f2e000 */
[----:B------:R1:W-:Y:S01]  /*0440*/  STS [R24], R25 ;  /* 0x0000001918007388 */ /* 0x0003e20000000800 */
[----:B------:R-:W-:-:S02]  /*0450*/  FSETP.GEU.AND P0, PT, R12, RZ, PT ;  /* 0x000000ff0c00720b */ /* 0x000fc40003f0e000 */
[----:B------:R-:W-:Y:S01]  /*0460*/  FSETP.GEU.AND P4, PT, R14, RZ, PT ;  /* 0x000000ff0e00720b */ /* 0x000fe20003f8e000 */
[----:B------:R-:W-:Y:S01]  /*0470*/  STS [R24+0x404], R29 ;  /* 0x0004041d18007388 */ /* 0x000fe20000000800 */
[----:B------:R-:W-:Y:S02]  /*0480*/  FSETP.GEU.AND P6, PT, R15, RZ, PT ;  /* 0x000000ff0f00720b */ /* 0x000fe40003fce000 */
[----:B------:R-:W-:Y:S02]  /*0490*/  FSEL R27, R18, RZ, P2 ;  /* 0x000000ff121b7208 */ /* 0x000fe40001000000 */
[----:B------:R-:W-:Y:S02]  /*04a0*/  FSETP.GEU.AND P3, PT, R19, RZ, PT ;  /* 0x000000ff1300720b */ /* 0x000fe40003f6e000 */
[----:B------:R-:W-:Y:S01]  /*04b0*/  FSETP.GTU.AND P2, PT, R25, RZ, PT ;  /* 0x000000ff1900720b */ /* 0x000fe20003f4c000 */
[----:B------:R2:W-:Y:S01]  /*04c0*/  STS [R24+0x808], R27 ;  /* 0x0008081b18007388 */ /* 0x0005e20000000800 */
[----:B------:R-:W-:-:S02]  /*04d0*/  FSEL R13, R13, RZ, P1 ;  /* 0x000000ff0d0d7208 */ /* 0x000fc40000800000 */
[----:B------:R-:W-:Y:S02]  /*04e0*/  FSEL R17, R12, RZ, P0 ;  /* 0x000000ff0c117208 */ /* 0x000fe40000000000 */
[----:B-1----:R-:W-:Y:S01]  /*04f0*/  FSEL R25, R14, RZ, P4 ;  /* 0x000000ff0e197208 */ /* 0x002fe20002000000 */
[----:B------:R-:W-:Y:S01]  /*0500*/  STS [R24+0x1414], R13 ;  /* 0x0014140d18007388 */ /* 0x000fe20000000800 */
[----:B------:R-:W-:Y:S02]  /*0510*/  FSEL R15, R15, RZ, P6 ;  /* 0x000000ff0f0f7208 */ /* 0x000fe40003000000 */
[----:B------:R-:W-:Y:S01]  /*0520*/  FSETP.GEU.AND P6, PT, R7, RZ, PT ;  /* 0x000000ff0700720b */ /* 0x000fe20003fce000 */
[----:B------:R-:W-:Y:S01]  /*0530*/  STS [R24+0x1010], R17 ;  /* 0x0010101118007388 */ /* 0x000fe20000000800 */
[----:B------:R-:W-:Y:S02]  /*0540*/  FSETP.GEU.AND P4, PT, R6, RZ, PT ;  /* 0x000000ff0600720b */ /* 0x000fe40003f8e000 */
[----:B------:R-:W-:Y:S01]  /*0550*/  FSETP.GEU.AND P1, PT, R5, RZ, PT ;  /* 0x000000ff0500720b */ /* 0x000fe20003f2e000 */
[----:B------:R1:W-:Y:S01]  /*0560*/  STS [R24+0x1818], R25 ;  /* 0x0018181918007388 */ /* 0x0003e20000000800 */
[----:B------:R-:W-:-:S02]  /*0570*/  FSETP.GEU.AND P0, PT, R4, RZ, PT ;  /* 0x000000ff0400720b */ /* 0x000fc40003f0e000 */
[----:B------:R-:W-:Y:S01]  /*0580*/  FSEL R19, R19, RZ, P3 ;  /* 0x000000ff13137208 */ /* 0x000fe20001800000 */
[----:B------:R-:W-:Y:S01]  /*0590*/  STS [R24+0x1c1c], R15 ;  /* 0x001c1c0f18007388 */ /* 0x000fe20000000800 */
[----:B------:R-:W-:Y:S02]  /*05a0*/  FSETP.GTU.AND P5, PT, R29, RZ, PT ;  /* 0x000000ff1d00720b */ /* 0x000fe40003fac000 */
[----:B------:R-:W-:Y:S01]  /*05b0*/  FSETP.GTU.AND P3, PT, R27, RZ, PT ;  /* 0x000000ff1b00720b */ /* 0x000fe20003f6c000 */
[----:B------:R-:W-:Y:S01]  /*05c0*/  STS [R24+0xc0c], R19 ;  /* 0x000c0c1318007388 */ /* 0x000fe20000000800 */
[----:B--2---:R-:W-:Y:S02]  /*05d0*/  FSEL R27, R7, RZ, P6 ;  /* 0x000000ff071b7208 */ /* 0x004fe40003000000 */
[----:B------:R-:W-:Y:S02]  /*05e0*/  FSEL R29, R6, RZ, P4 ;  /* 0x000000ff061d7208 */ /* 0x000fe40002000000 */
[----:B------:R-:W-:Y:S01]  /*05f0*/  FSEL R12, R5, RZ, P1 ;  /* 0x000000ff050c7208 */ /* 0x000fe20000800000 */
[----:B------:R-:W-:Y:S01]  /*0600*/  STS [R24+0x2c2c], R27 ;  /* 0x002c2c1b18007388 */ /* 0x000fe20000000800 */
[----:B------:R-:W-:-:S02]  /*0610*/  FSEL R14, R4, RZ, P0 ;  /* 0x000000ff040e7208 */ /* 0x000fc40000000000 */
[----:B------:R-:W-:Y:S01]  /*0620*/  FSETP.GEU.AND P0, PT, R8, RZ, PT ;  /* 0x000000ff0800720b */ /* 0x000fe20003f0e000 */
[----:B------:R-:W-:Y:S01]  /*0630*/  STS [R24+0x2828], R29 ;  /* 0x0028281d18007388 */ /* 0x000fe20000000800 */
[----:B------:R-:W-:Y:S02]  /*0640*/  FSETP.GEU.AND P1, PT, R9, RZ, PT ;  /* 0x000000ff0900720b */ /* 0x000fe40003f2e000 */
[----:B------:R-:W-:Y:S01]  /*0650*/  FSETP.GEU.AND P4, PT, R10, RZ, PT ;  /* 0x000000ff0a00720b */ /* 0x000fe20003f8e000 */
[----:B------:R-:W-:Y:S01]  /*0660*/  STS [R24+0x2020], R14 ;  /* 0x0020200e18007388 */ /* 0x000fe20000000800 */
[----:B------:R-:W-:Y:S02]  /*0670*/  FSETP.GEU.AND P6, PT, R11, RZ, PT ;  /* 0x000000ff0b00720b */ /* 0x000fe40003fce000 */
[----:B------:R-:W-:Y:S01]  /*0680*/  FSEL R16, R8, RZ, P0 ;  /* 0x000000ff08107208 */ /* 0x000fe20000000000 */
[----:B------:R-:W-:Y:S01]  /*0690*/  STS [R24+0x2424], R12 ;  /* 0x0024240c18007388 */ /* 0x000fe20000000800 */
[----:B------:R-:W-:-:S02]  /*06a0*/  FSEL R18, R9, RZ, P1 ;  /* 0x000000ff09127208 */ /* 0x000fc40000800000 */
[----:B------:R-:W-:Y:S01]  /*06b0*/  FSEL R26, R10, RZ, P4 ;  /* 0x000000ff0a1a7208 */ /* 0x000fe20002000000 */
[----:B------:R-:W-:Y:S01]  /*06c0*/  STS [R24+0x3030], R16 ;  /* 0x0030301018007388 */ /* 0x000fe20000000800 */
[----:B------:R-:W-:Y:S02]  /*06d0*/  FSEL R28, R11, RZ, P6 ;  /* 0x000000ff0b1c7208 */ /* 0x000fe40003000000 */
[----:B------:R-:W-:Y:S01]  /*06e0*/  LOP3.LUT R8, R22, 0x3fc, RZ, 0xc0, !PT ;  /* 0x000003fc16087812 */ /* 0x000fe200078ec0ff */
[----:B------:R-:W-:Y:S01]  /*06f0*/  STS [R24+0x3434], R18 ;  /* 0x0034341218007388 */ /* 0x000fe20000000800 */
[----:B------:R-:W-:Y:S02]  /*0700*/  SEL R22, RZ, 0x1, P2 ;  /* 0x00000001ff167807 */ /* 0x000fe40001000000 */
[C---:B------:R-:W-:Y:S01]  /*0710*/  LOP3.LUT R4, R8.reuse, 0x400, RZ, 0xfc, !PT ;  /* 0x0000040008047812 */ /* 0x040fe200078efcff */
[----:B------:R-:W-:Y:S01]  /*0720*/  STS [R24+0x3838], R26 ;  /* 0x0038381a18007388 */ /* 0x000fe20000000800 */
[C---:B------:R-:W-:Y:S01]  /*0730*/  LOP3.LUT R5, R8.reuse, 0x800, RZ, 0xfc, !PT ;  /* 0x0000080008057812 */ /* 0x040fe200078efcff */
[C---:B------:R-:W-:Y:S01]  /*0740*/  IMAD R10, R8.reuse, 0x4, R23 ;  /* 0x00000004080a7824 */ /* 0x040fe200078e0217 */
[----:B------:R-:W-:Y:S01]  /*0750*/  LOP3.LUT R6, R8, 0xc00, RZ, 0xfc, !PT ;  /* 0x00000c0008067812 */ /* 0x000fe200078efcff */
[----:B------:R2:W-:Y:S01]  /*0760*/  STS [R24+0x3c3c], R28 ;  /* 0x003c3c1c18007388 */ /* 0x0005e20000000800 */
[----:B------:R-:W-:-:S02]  /*0770*/  SHF.R.U32.HI R4, RZ, 0x6, R4 ;  /* 0x00000006ff047819 */ /* 0x000fc40000011604 */
[----:B------:R-:W-:Y:S01]  /*0780*/  SHF.R.U32.HI R5, RZ, 0x6, R5 ;  /* 0x00000006ff057819 */ /* 0x000fe20000011605 */
[----:B------:R-:W-:Y:S01]  /*0790*/  BAR.SYNC.DEFER_BLOCKING 0x0 ;  /* 0x0000000000007b1d */ /* 0x000fe20000010000 */
[----:B------:R-:W-:Y:S02]  /*07a0*/  SHF.R.U32.HI R6, RZ, 0x6, R6 ;  /* 0x00000006ff067819 */ /* 0x000fe40000011606 */
[----:B------:R-:W-:Y:S02]  /*07b0*/  LOP3.LUT R4, R4, 0x1c, RZ, 0xc0, !PT ;  /* 0x0000001c04047812 */ /* 0x000fe400078ec0ff */
[----:B------:R-:W-:Y:S02]  /*07c0*/  LOP3.LUT R5, R5, 0x2c, RZ, 0xc0, !PT ;  /* 0x0000002c05057812 */ /* 0x000fe400078ec0ff */
[----:B------:R-:W-:Y:S01]  /*07d0*/  LOP3.LUT R6, R6, 0x3c, RZ, 0xc0, !PT ;  /* 0x0000003c06067812 */ /* 0x000fe200078ec0ff */
[----:B------:R-:W-:Y:S01]  /*07e0*/  VIADD R23, R4, UR4 ;  /* 0x0000000404177c36 */ /* 0x000fe20008000000 */
[----:B------:R-:W-:Y:S01]  /*07f0*/  FSETP.GTU.AND P4, PT, R19, RZ, PT ;  /* 0x000000ff1300720b */ /* 0x000fe20003f8c000 */
[----:B------:R-:W-:Y:S01]  /*0800*/  VIADD R9, R5, UR4 ;  /* 0x0000000405097c36 */ /* 0x000fe20008000000 */
[----:B------:R-:W-:Y:S01]  /*0810*/  FSETP.GTU.AND P0, PT, R17, RZ, PT ;  /* 0x000000ff1100720b */ /* 0x000fe20003f0c000 */
[----:B------:R-:W-:Y:S01]  /*0820*/  VIADD R11, R6, UR4 ;  /* 0x00000004060b7c36 */ /* 0x000fe20008000000 */
[----:B------:R-:W-:Y:S01]  /*0830*/  FSETP.GTU.AND P1, PT, R25, RZ, PT ;  /* 0x000000ff1900720b */ /* 0x000fe20003f2c000 */
[C---:B------:R-:W-:Y:S01]  /*0840*/  IMAD R23, R8.reuse, 0x4, R23 ;  /* 0x0000000408177824 */ /* 0x040fe200078e0217 */
[----:B------:R-:W-:Y:S01]  /*0850*/  FSETP.GTU.AND P6, PT, R13, RZ, PT ;  /* 0x000000ff0d00720b */ /* 0x000fe20003fcc000 */
[C---:B------:R-:W-:Y:S01]  /*0860*/  IMAD R9, R8.reuse, 0x4, R9 ;  /* 0x0000000408097824 */ /* 0x040fe200078e0209 */
[----:B-1----:R-:W-:Y:S01]  /*0870*/  SEL R25, RZ, 0x1, P0 ;  /* 0x00000001ff197807 */ /* 0x002fe20000000000 */
[----:B------:R-:W-:Y:S01]  /*0880*/  IMAD R8, R8, 0x4, R11 ;  /* 0x0000000408087824 */ /* 0x000fe200078e020b */
[----:B------:R-:W-:Y:S01]  /*0890*/  SEL R11, RZ, 0x1, P5 ;  /* 0x00000001ff0b7807 */ /* 0x000fe20002800000 */
[----:B------:R-:W-:Y:S01]  /*08a0*/  ULDC.64 UR4, c[0x0][0x220] ;  /* 0x0000880000047ab9 */ /* 0x000fe20000000a00 */
[----:B--2---:R-:W-:-:S02]  /*08b0*/  SEL R24, RZ, 0x1, P6 ;  /* 0x00000001ff187807 */ /* 0x004fc40003000000 */
[----:B------:R-:W-:Y:S01]  /*08c0*/  FSETP.GTU.AND P0, PT, R16, RZ, PT ;  /* 0x000000ff1000720b */ /* 0x000fe20003f0c000 */
[----:B------:R-:W-:Y:S01]  /*08d0*/  LDS R4, [R10] ;  /* 0x000000000a047984 */ /* 0x000fe20000000800 */
[----:B------:R-:W-:Y:S02]  /*08e0*/  FSETP.GTU.AND P2, PT, R15, RZ, PT ;  /* 0x000000ff0f00720b */ /* 0x000fe40003f4c000 */
[----:B------:R-:W-:Y:S01]  /*08f0*/  FSETP.GTU.AND P5, PT, R14, RZ, PT ;  /* 0x000000ff0e00720b */ /* 0x000fe20003fac000 */
[----:B------:R-:W-:Y:S01]  /*0900*/  LDS R5, [R10+0x4] ;  /* 0x000004000a057984 */ /* 0x000fe20000000800 */
[----:B------:R-:W-:-:S03]  /*0910*/  FSETP.GTU.AND P6, PT, R12, RZ, PT ;  /* 0x000000ff0c00720b */ /* 0x000fc60003fcc000 */
[----:B------:R-:W-:Y:S04]  /*0920*/  LDS R6, [R10+0x8] ;  /* 0x000008000a067984 */ /* 0x000fe80000000800 */
[----:B------:R1:W2:Y:S04]  /*0930*/  LDS R7, [R10+0xc] ;  /* 0x00000c000a077984 */ /* 0x0002a80000000800 */
[----:B------:R-:W-:Y:S01]  /*0940*/  LDS R16, [R23+0x1000] ;  /* 0x0010000017107984 */ /* 0x000fe20000000800 */
[----:B-1----:R-:W-:-:S03]  /*0950*/  PRMT R10, R22, 0x3340, R11 ;  /* 0x00003340160a7816 */ /* 0x002fc6000000000b */
[----:B------:R-:W-:Y:S01]  /*0960*/  LDS R17, [R23+0x1004] ;  /* 0x0010040017117984 */ /* 0x000fe20000000800 */
[----:B------:R-:W-:Y:S02]  /*0970*/  SEL R22, RZ, 0x1, P3 ;  /* 0x00000001ff167807 */ /* 0x000fe40001800000 */
[----:B------:R-:W-:Y:S01]  /*0980*/  SEL R11, RZ, 0x1, P4 ;  /* 0x00000001ff0b7807 */ /* 0x000fe20002000000 */
[----:B------:R-:W-:Y:S01]  /*0990*/  LDS R19, [R23+0x100c] ;  /* 0x00100c0017137984 */ /* 0x000fe20000000800 */
[----:B------:R-:W-:Y:S02]  /*09a0*/  FSETP.GTU.AND P4, PT, R27, RZ, PT ;  /* 0x000000ff1b00720b */ /* 0x000fe40003f8c000 */
[----:B------:R-:W-:Y:S01]  /*09b0*/  SEL R27, RZ, 0x1, P1 ;  /* 0x00000001ff1b7807 */ /* 0x000fe20000800000 */
[----:B------:R-:W-:Y:S01]  /*09c0*/  LDS R12, [R9+0x2000] ;  /* 0x00200000090c7984 */ /* 0x000fe20000000800 */
[----:B------:R-:W-:Y:S02]  /*09d0*/  FSETP.GTU.AND P1, PT, R18, RZ, PT ;  /* 0x000000ff1200720b */ /* 0x000fe40003f2c000 */
[----:B------:R-:W-:Y:S01]  /*09e0*/  PRMT R11, R22, 0x3340, R11 ;  /* 0x00003340160b7816 */ /* 0x000fe2000000000b */
[----:B------:R-:W1:Y:S01]  /*09f0*/  LDS R18, [R23+0x1008] ;  /* 0x0010080017127984 */ /* 0x000e620000000800 */
[----:B------:R-:W-:-:S02]  /*0a00*/  FSETP.GTU.AND P3, PT, R29, RZ, PT ;  /* 0x000000ff1d00720b */ /* 0x000fc40003f6c000 */
[----:B------:R-:W-:Y:S01]  /*0a10*/  SEL R29, RZ, 0x1, P2 ;  /* 0x00000001ff1d7807 */ /* 0x000fe20001000000 */
[----:B------:R-:W-:Y:S01]  /*0a20*/  LDS R13, [R9+0x2004] ;  /* 0x00200400090d7984 */ /* 0x000fe20000000800 */
[----:B------:R-:W-:Y:S02]  /*0a30*/  FSETP.GTU.AND P2, PT, R26, RZ, PT ;  /* 0x000000ff1a00720b */ /* 0x000fe40003f4c000 */
[----:B------:R-:W-:Y:S01]  /*0a40*/  SEL R26, RZ, 0x1, P4 ;  /* 0x00000001ff1a7807 */ /* 0x000fe20002000000 */
[----:B------:R-:W-:Y:S01]  /*0a50*/  LDS R14, [R9+0x2008] ;  /* 0x00200800090e7984 */ /* 0x000fe20000000800 */
[----:B------:R-:W-:Y:S02]  /*0a60*/  SEL R3, RZ, 0x1, P3 ;  /* 0x00000001ff037807 */ /* 0x000fe40001800000 */
[----:B------:R-:W-:Y:S01]  /*0a70*/  PRMT R0, R27, 0x3340, R29 ;  /* 0x000033401b007816 */ /* 0x000fe2000000001d */
[----:B------:R-:W3:Y:S01]  /*0a80*/  LDS R15, [R9+0x200c] ;  /* 0x00200c00090f7984 */ /* 0x000ee20000000800 */
[----:B------:R-:W-:-:S03]  /*0a90*/  FSETP.GTU.AND P4, PT, R28, RZ, PT ;  /* 0x000000ff1c00720b */ /* 0x000fc60003f8c000 */
[----:B------:R-:W-:Y:S04]  /*0aa0*/  LDS R20, [R8+0x3000] ;  /* 0x0030000008147984 */ /* 0x000fe80000000800 */
[----:B------:R-:W-:Y:S04]  /*0ab0*/  LDS R21, [R8+0x3004] ;  /* 0x0030040008157984 */ /* 0x000fe80000000800 */
[----:B------:R-:W-:Y:S04]  /*0ac0*/  LDS R22, [R8+0x3008] ;  /* 0x0030080008167984 */ /* 0x000fe80000000800 */
[----:B------:R-:W4:Y:S04]  /*0ad0*/  LDS R23, [R8+0x300c] ;  /* 0x00300c0008177984 */ /* 0x000f280000000800 */
[----:B--2---:R2:W-:Y:S04]  /*0ae0*/  STG.E.128 desc[UR6][R36.64], R4 ;  /* 0x0000000424007986 */ /* 0x0045e8000c101d06 */
[----:B-1----:R-:W-:Y:S01]  /*0af0*/  STG.E.128 desc[UR6][R32.64], R16 ;  /* 0x0000001020007986 */ /* 0x002fe2000c101d06 */
[----:B--2---:R-:W-:-:S02]  /*0b00*/  PRMT R4, R10, 0x5410, R11 ;  /* 0x000054100a047816 */ /* 0x004fc4000000000b */
[----:B------:R-:W-:Y:S01]  /*0b10*/  PRMT R5, R25, 0x3340, R24 ;  /* 0x0000334019057816 */ /* 0x000fe20000000018 */
[----:B---3--:R-:W-:Y:S01]  /*0b20*/  STG.E.128 desc[UR6][R34.64], R12 ;  /* 0x0000000c22007986 */ /* 0x008fe2000c101d06 */
[----:B------:R-:W-:Y:S02]  /*0b30*/  SEL R7, RZ, 0x1, P6 ;  /* 0x00000001ff077807 */ /* 0x000fe40003000000 */
[----:B------:R-:W-:Y:S02]  /*0b40*/  SEL R10, RZ, 0x1, P5 ;  /* 0x00000001ff0a7807 */ /* 0x000fe40002800000 */
[----:B------:R-:W-:Y:S02]  /*0b50*/  PRMT R6, R3, 0x3340, R26 ;  /* 0x0000334003067816 */ /* 0x000fe4000000001a */
[----:B------:R-:W-:Y:S02]  /*0b60*/  PRMT R3, R10, 0x3340, R7 ;  /* 0x000033400a037816 */ /* 0x000fe40000000007 */
[----:B------:R-:W-:-:S02]  /*0b70*/  PRMT R5, R5, 0x5410, R0 ;  /* 0x0000541005057816 */ /* 0x000fc40000000000 */
[----:B------:R-:W-:Y:S02]  /*0b80*/  SEL R7, RZ, 0x1, P4 ;  /* 0x00000001ff077807 */ /* 0x000fe40002000000 */
[----:B------:R-:W-:Y:S02]  /*0b90*/  SEL R0, RZ, 0x1, P2 ;  /* 0x00000001ff007807 */ /* 0x000fe40001000000 */
[----:B------:R-:W-:Y:S01]  /*0ba0*/  PRMT R6, R3, 0x5410, R6 ;  /* 0x0000541003067816 */ /* 0x000fe20000000006 */
[----:B----4-:R-:W-:Y:S01]  /*0bb0*/  STG.E.128 desc[UR6][R30.64], R20 ;  /* 0x000000141e007986 */ /* 0x010fe2000c101d06 */
[----:B------:R-:W-:Y:S02]  /*0bc0*/  PRMT R7, R0, 0x3340, R7 ;  /* 0x0000334000077816 */ /* 0x000fe40000000007 */
[----:B------:R-:W-:Y:S02]  /*0bd0*/  SEL R0, RZ, 0x1, P1 ;  /* 0x00000001ff007807 */ /* 0x000fe40000800000 */
[----:B------:R-:W-:-:S02]  /*0be0*/  SEL R3, RZ, 0x1, P0 ;  /* 0x00000001ff037807 */ /* 0x000fc40000000000 */
[----:B------:R-:W-:Y:S02]  /*0bf0*/  IADD3 R8, P0, R2, UR4, RZ ;  /* 0x0000000402087c10 */ /* 0x000fe4000ff1e0ff */
[----:B------:R-:W-:Y:S02]  /*0c00*/  PRMT R0, R3, 0x3340, R0 ;  /* 0x0000334003007816 */ /* 0x000fe40000000000 */
[----:B------:R-:W-:Y:S02]  /*0c10*/  LEA.HI.X.SX32 R9, R2, UR5, 0x1, P0 ;  /* 0x0000000502097c11 */ /* 0x000fe400080f0eff */
[----:B------:R-:W-:-:S05]  /*0c20*/  PRMT R7, R0, 0x5410, R7 ;  /* 0x0000541000077816 */ /* 0x000fca0000000007 */
[----:B------:R-:W-:Y:S01]  /*0c30*/  STG.E.128 desc[UR6][R8.64], R4 ;  /* 0x0000000408007986 */ /* 0x000fe2000c101d06 */
[----:B------:R-:W-:Y:S05]  /*0c40*/  EXIT ;  /* 0x000000000000794d */ /* 0x000fea0003800000 */
.L_x_0:
[----:B------:R-:W-:-:S00]  /*0c50*/  BRA `(.L_x_0) ;  /* 0xfffffffc00fc7947 */ /* 0x000fc0000383ffff */
[----:B------:R-:W-:-:S00]  /*0c60*/  NOP ;  /* 0x0000000000007918 */ /* 0x000fc00000000000 */
        /* <DEDUP_REMOVED lines=9> */
.L_x_1:


//--------------------- .nv.shared.triton_poi_fused_relu_threshold_backward_7 --------------------------
	.section	.nv.shared.triton_poi_fused_relu_threshold_backward_7,"aw",@nobits
	.sectionflags	@""
	.align	16
	.zero		1024


//--------------------- .nv.constant0.triton_poi_fused_relu_threshold_backward_7 --------------------------
	.section	.nv.constant0.triton_poi_fused_relu_threshold_backward_7,"a",@progbits
	.sectionflags	@""
	.align	4
.nv.constant0.triton_poi_fused_relu_threshold_backward_7:
	.zero		560
